//
// Generated by NVIDIA NVVM Compiler
//
// Compiler Build ID: CL-36424714
// Cuda compilation tools, release 13.0, V13.0.88
// Based on NVVM 20.0.0
//

.version 9.0
.target sm_100
.address_size 64

	// .globl	_Z15imageprocessingPiS_ii

.visible .entry _Z15imageprocessingPiS_ii(
	.param .u64 .ptr .align 1 _Z15imageprocessingPiS_ii_param_0,
	.param .u64 .ptr .align 1 _Z15imageprocessingPiS_ii_param_1,
	.param .u32 _Z15imageprocessingPiS_ii_param_2,
	.param .u32 _Z15imageprocessingPiS_ii_param_3
)
{
	.reg .b32 	%r<15>;
	.reg .b32 	%f<7>;
	.reg .b64 	%rd<11>;

	ld.param.u64 	%rd1, [_Z15imageprocessingPiS_ii_param_0];
	ld.param.u64 	%rd2, [_Z15imageprocessingPiS_ii_param_1];
	ld.param.u32 	%r1, [_Z15imageprocessingPiS_ii_param_2];
	ld.param.u32 	%r2, [_Z15imageprocessingPiS_ii_param_3];
	cvta.to.global.u64 	%rd3, %rd2;
	cvta.to.global.u64 	%rd4, %rd1;
	mov.u32 	%r3, %ctaid.x;
	mov.u32 	%r4, %nctaid.x;
	mov.u32 	%r5, %ctaid.y;
	mov.u32 	%r6, %nctaid.y;
	mov.u32 	%r7, %tid.x;
	mad.lo.s32 	%r8, %r5, %r6, %r7;
	mad.lo.s32 	%r9, %r3, %r4, %r8;
	mul.wide.s32 	%rd5, %r9, 4;
	add.s64 	%rd6, %rd4, %rd5;
	ld.global.u32 	%r10, [%rd6];
	cvt.rn.f32.s32 	%f1, %r10;
	mul.lo.s32 	%r11, %r2, %r1;
	mul.wide.s32 	%rd7, %r11, 4;
	add.s64 	%rd8, %rd6, %rd7;
	ld.global.u32 	%r12, [%rd8];
	cvt.rn.f32.s32 	%f2, %r12;
	mul.f32 	%f3, %f2, 0f3F35C28F;
	fma.rn.f32 	%f4, %f1, 0f3E570A3D, %f3;
	add.s64 	%rd9, %rd8, %rd7;
	ld.global.u32 	%r13, [%rd9];
	cvt.rn.f32.s32 	%f5, %r13;
	fma.rn.f32 	%f6, %f5, 0f3D8F5C29, %f4;
	cvt.rzi.s32.f32 	%r14, %f6;
	add.s64 	%rd10, %rd3, %rd5;
	st.global.u32 	[%rd10], %r14;
	ret;

}


// ===== COMPILED SASS (sm_100) =====

	.target	sm_100

	.elftype	@"ET_EXEC"


//--------------------- .note.nv.tkinfo           --------------------------
	.section	.note.nv.tkinfo,"",@"SHT_NOTE"
	.sectionflags	@"SHF_NOTE_NV_TKINFO"
	.tkinfo
        /*0018*/ 	.word	0x00000002
        /*0030*/ 	.string	""
        /*0030*/ 	.string	"ptxas"
        /*0030*/ 	.string	"Cuda compilation tools, release 13.0, V13.0.88"
        /*0030*/ 	.string	"Build cuda_13.0.r13.0/compiler.36424714_0"
        /*0030*/ 	.string	"-arch sm_100 -m 64 "



//--------------------- .note.nv.cuinfo           --------------------------
	.section	.note.nv.cuinfo,"",@"SHT_NOTE"
	.sectionflags	@"SHF_NOTE_NV_CUINFO"
        /*0018*/ 	.short	0x0002
        /*001a*/ 	.short	0x0064
        /*001c*/ 	.short	0x0082
	.zero		2


//--------------------- .nv.info                  --------------------------
	.section	.nv.info,"",@"SHT_CUDA_INFO"
	.align	4


	//----- nvinfo : EIATTR_REGCOUNT
	.align		4
        /*0000*/ 	.byte	0x04, 0x2f
        /*0002*/ 	.short	(.L_1 - .L_0)
	.align		4
.L_0:
        /*0004*/ 	.word	index@(_Z15imageprocessingPiS_ii)
        /*0008*/ 	.word	0x00000012


	//----- nvinfo : EIATTR_FRAME_SIZE
	.align		4
.L_1:
        /*000c*/ 	.byte	0x04, 0x11
        /*000e*/ 	.short	(.L_3 - .L_2)
	.align		4
.L_2:
        /*0010*/ 	.word	index@(_Z15imageprocessingPiS_ii)
        /*0014*/ 	.word	0x00000000


	//----- nvinfo : EIATTR_MIN_STACK_SIZE
	.align		4
.L_3:
        /*0018*/ 	.byte	0x04, 0x12
        /*001a*/ 	.short	(.L_5 - .L_4)
	.align		4
.L_4:
        /*001c*/ 	.word	index@(_Z15imageprocessingPiS_ii)
        /*0020*/ 	.word	0x00000000
.L_5:


//--------------------- .nv.compat                --------------------------
	.section	.nv.compat,"",@"SHT_CUDA_COMPAT_INFO"
	.align	4
        /*0000*/ 	.byte	0x02, 0x09, 0x00, 0x00, 0x02, 0x02, 0x01, 0x00, 0x02, 0x05, 0x05, 0x00, 0x03, 0x07, 0x01, 0x01
        /*0010*/ 	.byte	0x02, 0x03, 0x00, 0x00, 0x02, 0x06, 0x01, 0x00, 0x04, 0x0b, 0x08, 0x00, 0x09, 0x00, 0x00, 0x00
        /*0020*/ 	.byte	0x00, 0x00, 0x00, 0x00


//--------------------- .nv.info._Z15imageprocessingPiS_ii --------------------------
	.section	.nv.info._Z15imageprocessingPiS_ii,"",@"SHT_CUDA_INFO"
	.sectionflags	@""
	.align	4


	//----- nvinfo : EIATTR_CUDA_API_VERSION
	.align		4
        /*0000*/ 	.byte	0x04, 0x37
        /*0002*/ 	.short	(.L_7 - .L_6)
.L_6:
        /*0004*/ 	.word	0x00000082


	//----- nvinfo : EIATTR_KPARAM_INFO
	.align		4
.L_7:
        /*0008*/ 	.byte	0x04, 0x17
        /*000a*/ 	.short	(.L_9 - .L_8)
.L_8:
        /*000c*/ 	.word	0x00000000
        /*0010*/ 	.short	0x0003
        /*0012*/ 	.short	0x0014
        /*0014*/ 	.byte	0x00, 0xf0, 0x11, 0x00


	//----- nvinfo : EIATTR_KPARAM_INFO
	.align		4
.L_9:
        /*0018*/ 	.byte	0x04, 0x17
        /*001a*/ 	.short	(.L_11 - .L_10)
.L_10:
        /*001c*/ 	.word	0x00000000
        /*0020*/ 	.short	0x0002
        /*0022*/ 	.short	0x0010
        /*0024*/ 	.byte	0x00, 0xf0, 0x11, 0x00


	//----- nvinfo : EIATTR_KPARAM_INFO
	.align		4
.L_11:
        /*0028*/ 	.byte	0x04, 0x17
        /*002a*/ 	.short	(.L_13 - .L_12)
.L_12:
        /*002c*/ 	.word	0x00000000
        /*0030*/ 	.short	0x0001
        /*0032*/ 	.short	0x0008
        /*0034*/ 	.byte	0x00, 0xf5, 0x21, 0x00


	//----- nvinfo : EIATTR_KPARAM_INFO
	.align		4
.L_13:
        /*0038*/ 	.byte	0x04, 0x17
        /*003a*/ 	.short	(.L_15 - .L_14)
.L_14:
        /*003c*/ 	.word	0x00000000
        /*0040*/ 	.short	0x0000
        /*0042*/ 	.short	0x0000
        /*0044*/ 	.byte	0x00, 0xf5, 0x21, 0x00


	//----- nvinfo : EIATTR_SPARSE_MMA_MASK
	.align		4
.L_15:
        /*0048*/ 	.byte	0x03, 0x50
        /*004a*/ 	.short	0x0000


	//----- nvinfo : EIATTR_MAXREG_COUNT
	.align		4
        /*004c*/ 	.byte	0x03, 0x1b
        /*004e*/ 	.short	0x00ff


	//----- nvinfo : EIATTR_MERCURY_ISA_VERSION
	.align		4
        /*0050*/ 	.byte	0x03, 0x5f
        /*0052*/ 	.short	0x0101


	//----- nvinfo : EIATTR_VRC_CTA_INIT_COUNT
	.align		4
        /*0054*/ 	.byte	0x02, 0x4a
	.zero		1
	.zero		1


	//----- nvinfo : EIATTR_EXIT_INSTR_OFFSETS
	.align		4
        /*0058*/ 	.byte	0x04, 0x1c
        /*005a*/ 	.short	(.L_17 - .L_16)


	//   ....[0]....
.L_16:
        /*005c*/ 	.word	0x000001c0


	//----- nvinfo : EIATTR_CBANK_PARAM_SIZE
	.align		4
.L_17:
        /*0060*/ 	.byte	0x03, 0x19
        /*0062*/ 	.short	0x0018


	//----- nvinfo : EIATTR_PARAM_CBANK
	.align		4
        /*0064*/ 	.byte	0x04, 0x0a
        /*0066*/ 	.short	(.L_19 - .L_18)
	.align		4
.L_18:
        /*0068*/ 	.word	index@(.nv.constant0._Z15imageprocessingPiS_ii)
        /*006c*/ 	.short	0x0380
        /*006e*/ 	.short	0x0018


	//----- nvinfo : EIATTR_SW_WAR
	.align		4
.L_19:
        /*0070*/ 	.byte	0x04, 0x36
        /*0072*/ 	.short	(.L_21 - .L_20)
.L_20:
        /*0074*/ 	.word	0x00000008
.L_21:


//--------------------- .nv.callgraph             --------------------------
	.section	.nv.callgraph,"",@"SHT_CUDA_CALLGRAPH"
	.align	4
	.sectionentsize	8
	.align		4
        /*0000*/ 	.word	0x00000000
	.align		4
        /*0004*/ 	.word	0xffffffff
	.align		4
        /*0008*/ 	.word	0x00000000
	.align		4
        /*000c*/ 	.word	0xfffffffe
	.align		4
        /*0010*/ 	.word	0x00000000
	.align		4
        /*0014*/ 	.word	0xfffffffd
	.align		4
        /*0018*/ 	.word	0x00000000
	.align		4
        /*001c*/ 	.word	0xfffffffc


//--------------------- .text._Z15imageprocessingPiS_ii --------------------------
	.section	.text._Z15imageprocessingPiS_ii,"ax",@progbits
	.align	128
        .global         _Z15imageprocessingPiS_ii
        .type           _Z15imageprocessingPiS_ii,@function
        .size           _Z15imageprocessingPiS_ii,(.L_x_1 - _Z15imageprocessingPiS_ii)
        .other          _Z15imageprocessingPiS_ii,@"STO_CUDA_ENTRY STV_DEFAULT"
_Z15imageprocessingPiS_ii:
.text._Z15imageprocessingPiS_ii:
[----:B------:R-:W-:Y:S01]  /*0000*/  LDC R1, c[0x0][0x37c] ;  /* 0x0000df00ff017b82 */ /* 0x000fe20000000800 */
[----:B------:R-:W0:Y:S07]  /*0010*/  S2R R5, SR_TID.X ;  /* 0x0000000000057919 */ /* 0x000e2e0000002100 */
[----:B------:R-:W1:Y:S08]  /*0020*/  LDC R11, c[0x0][0x370] ;  /* 0x0000dc00ff0b7b82 */ /* 0x000e700000000800 */
[----:B------:R-:W0:Y:S08]  /*0030*/  S2UR UR4, SR_CTAID.Y ;  /* 0x00000000000479c3 */ /* 0x000e300000002600 */
[----:B------:R-:W0:Y:S08]  /*0040*/  LDC R0, c[0x0][0x374] ;  /* 0x0000dd00ff007b82 */ /* 0x000e300000000800 */
[----:B------:R-:W1:Y:S08]  /*0050*/  S2UR UR6, SR_CTAID.X ;  /* 0x00000000000679c3 */ /* 0x000e700000002500 */
[----:B------:R-:W2:Y:S08]  /*0060*/  LDC.64 R2, c[0x0][0x380] ;  /* 0x0000e000ff027b82 */ /* 0x000eb00000000a00 */
[----:B------:R-:W3:Y:S01]  /*0070*/  LDC.64 R6, c[0x0][0x390] ;  /* 0x0000e400ff067b82 */ /* 0x000ee20000000a00 */
[----:B0-----:R-:W-:Y:S01]  /*0080*/  IMAD R0, R0, UR4, R5 ;  /* 0x0000000400007c24 */ /* 0x001fe2000f8e0205 */
[----:B------:R-:W0:Y:S03]  /*0090*/  LDCU.64 UR4, c[0x0][0x358] ;  /* 0x00006b00ff0477ac */ /* 0x000e260008000a00 */
[----:B-1----:R-:W-:-:S03]  /*00a0*/  IMAD R11, R11, UR6, R0 ;  /* 0x000000060b0b7c24 */ /* 0x002fc6000f8e0200 */
[----:B------:R-:W1:Y:S01]  /*00b0*/  LDC.64 R8, c[0x0][0x388] ;  /* 0x0000e200ff087b82 */ /* 0x000e620000000a00 */
[----:B--2---:R-:W-:-:S04]  /*00c0*/  IMAD.WIDE R2, R11, 0x4, R2 ;  /* 0x000000040b027825 */ /* 0x004fc800078e0202 */
[----:B---3--:R-:W-:-:S04]  /*00d0*/  IMAD R7, R7, R6, RZ ;  /* 0x0000000607077224 */ /* 0x008fc800078e02ff */
[C---:B------:R-:W-:Y:S02]  /*00e0*/  IMAD.WIDE R4, R7.reuse, 0x4, R2 ;  /* 0x0000000407047825 */ /* 0x040fe400078e0202 */
[----:B0-----:R-:W2:Y:S04]  /*00f0*/  LDG.E R2, desc[UR4][R2.64] ;  /* 0x0000000402027981 */ /* 0x001ea8000c1e1900 */
[----:B------:R1:W3:Y:S01]  /*0100*/  LDG.E R0, desc[UR4][R4.64] ;  /* 0x0000000404007981 */ /* 0x0002e2000c1e1900 */
[----:B------:R-:W-:-:S06]  /*0110*/  IMAD.WIDE R6, R7, 0x4, R4 ;  /* 0x0000000407067825 */ /* 0x000fcc00078e0204 */
[----:B------:R-:W4:Y:S01]  /*0120*/  LDG.E R6, desc[UR4][R6.64] ;  /* 0x0000000406067981 */ /* 0x000f22000c1e1900 */
[----:B-1----:R-:W-:Y:S01]  /*0130*/  IMAD.WIDE R4, R11, 0x4, R8 ;  /* 0x000000040b047825 */ /* 0x002fe200078e0208 */
[----:B---3--:R-:W-:Y:S02]  /*0140*/  I2FP.F32.S32 R10, R0 ;  /* 0x00000000000a7245 */ /* 0x008fe40000201400 */
[----:B--2---:R-:W-:-:S03]  /*0150*/  I2FP.F32.S32 R0, R2 ;  /* 0x0000000200007245 */ /* 0x004fc60000201400 */
[----:B------:R-:W-:Y:S01]  /*0160*/  FMUL R13, R10, 0.70999997854232788086 ;  /* 0x3f35c28f0a0d7820 */ /* 0x000fe20000400000 */
[----:B----4-:R-:W-:-:S03]  /*0170*/  I2FP.F32.S32 R15, R6 ;  /* 0x00000006000f7245 */ /* 0x010fc60000201400 */
[----:B------:R-:W-:-:S04]  /*0180*/  FFMA R0, R0, 0.20999999344348907471, R13 ;  /* 0x3e570a3d00007823 */ /* 0x000fc8000000000d */
[----:B------:R-:W-:-:S04]  /*0190*/  FFMA R0, R15, 0.070000000298023223877, R0 ;  /* 0x3d8f5c290f007823 */ /* 0x000fc80000000000 */
[----:B------:R-:W0:Y:S02]  /*01a0*/  F2I.TRUNC.NTZ R13, R0 ;  /* 0x00000000000d7305 */ /* 0x000e24000020f100 */
[----:B0-----:R-:W-:Y:S01]  /*01b0*/  STG.E desc[UR4][R4.64], R13 ;  /* 0x0000000d04007986 */ /* 0x001fe2000c101904 */
[----:B------:R-:W-:Y:S05]  /*01c0*/  EXIT ;  /* 0x000000000000794d */ /* 0x000fea0003800000 */
.L_x_0:
[----:B------:R-:W-:-:S00]  /*01d0*/  BRA `(.L_x_0) ;  /* 0xfffffffc00fc7947 */ /* 0x000fc0000383ffff */
[----:B------:R-:W-:-:S00]  /*01e0*/  NOP ;  /* 0x0000000000007918 */ /* 0x000fc00000000000 */
        /* <DEDUP_REMOVED lines=9> */
.L_x_1:


//--------------------- .nv.shared.reserved.0     --------------------------
	.section	.nv.shared.reserved.0,"aw",@nobits
	.weak		__nv_reservedSMEM_offset_0_alias
	.size		__nv_reservedSMEM_offset_0_alias, 0, 64
	.other		__nv_reservedSMEM_offset_0_alias,@"STO_CUDA_RESERVED_SHARED STV_DEFAULT"
__nv_reservedSMEM_offset_0_alias:
	.zero		0
	.zero		64


//--------------------- .nv.constant0._Z15imageprocessingPiS_ii --------------------------
	.section	.nv.constant0._Z15imageprocessingPiS_ii,"a",@progbits
	.sectionflags	@""
	.align	4
.nv.constant0._Z15imageprocessingPiS_ii:
	.zero		920


//--------------------- SYMBOLS --------------------------

	.type		.nv.reservedSmem.offset0,@object
	.size		.nv.reservedSmem.offset0,0x4
